	.headerflags	@"EF_CUDA_TEXMODE_UNIFIED EF_CUDA_64BIT_ADDRESS EF_CUDA_ACCELERATORS EF_CUDA_SM90 EF_CUDA_VIRTUAL_SM(EF_CUDA_SM90)"
	.elftype	@"ET_EXEC"


//--------------------- .nv.info                  --------------------------
	.section	.nv.info,"",@"SHT_CUDA_INFO"
	.align	4


	//----- nvinfo : EIATTR_REGCOUNT
	.align		4
        /*0000*/ 	.byte	0x04, 0x2f
        /*0002*/ 	.short	(.L_3 - .L_2)
	.align		4
.L_2:
        /*0004*/ 	.word	index@(triton_poi_fused__native_batch_norm_legit_no_training_cat_relu_64)
        /*0008*/ 	.word	0x00000017


	//----- nvinfo : EIATTR_MIN_STACK_SIZE
	.align		4
.L_3:
        /*000c*/ 	.byte	0x04, 0x12
        /*000e*/ 	.short	(.L_5 - .L_4)
	.align		4
.L_4:
        /*0010*/ 	.word	index@(triton_poi_fused__native_batch_norm_legit_no_training_cat_relu_64)
        /*0014*/ 	.word	0x00000000


	//----- nvinfo : EIATTR_FRAME_SIZE
	.align		4
.L_5:
        /*0018*/ 	.byte	0x04, 0x11
        /*001a*/ 	.short	(.L_7 - .L_6)
	.align		4
.L_6:
        /*001c*/ 	.word	index@(triton_poi_fused__native_batch_norm_legit_no_training_cat_relu_64)
        /*0020*/ 	.word	0x00000000


	//----- nvinfo : EIATTR_MIN_STACK_SIZE
	.align		4
.L_7:
        /*0024*/ 	.byte	0x04, 0x12
        /*0026*/ 	.short	(.L_9 - .L_8)
	.align		4
.L_8:
        /*0028*/ 	.word	index@(triton_poi_fused__native_batch_norm_legit_no_training_cat_relu_64)
        /*002c*/ 	.word	0x00000000
.L_9:


//--------------------- .nv.info.triton_poi_fused__native_batch_norm_legit_no_training_cat_relu_64 --------------------------
	.section	.nv.info.triton_poi_fused__native_batch_norm_legit_no_training_cat_relu_64,"",@"SHT_CUDA_INFO"
	.sectionflags	@""
	.align	4


	//----- nvinfo : EIATTR_CUDA_API_VERSION
	.align		4
        /*0000*/ 	.byte	0x04, 0x37
        /*0002*/ 	.short	(.L_11 - .L_10)
.L_10:
        /*0004*/ 	.word	0x0000007c


	//----- nvinfo : EIATTR_KPARAM_INFO
	.align		4
.L_11:
        /*0008*/ 	.byte	0x04, 0x17
        /*000a*/ 	.short	(.L_13 - .L_12)
.L_12:
        /*000c*/ 	.word	0x00000000
        /*0010*/ 	.short	0x0008
        /*0012*/ 	.short	0x0040
        /*0014*/ 	.byte	0x00, 0xf0, 0x11, 0x00


	//----- nvinfo : EIATTR_KPARAM_INFO
	.align		4
.L_13:
        /*0018*/ 	.byte	0x04, 0x17
        /*001a*/ 	.short	(.L_15 - .L_14)
.L_14:
        /*001c*/ 	.word	0x00000000
        /*0020*/ 	.short	0x0007
        /*0022*/ 	.short	0x0038
        /*0024*/ 	.byte	0x00, 0xf4, 0x21, 0x00


	//----- nvinfo : EIATTR_KPARAM_INFO
	.align		4
.L_15:
        /*0028*/ 	.byte	0x04, 0x17
        /*002a*/ 	.short	(.L_17 - .L_16)
.L_16:
        /*002c*/ 	.word	0x00000000
        /*0030*/ 	.short	0x0006
        /*0032*/ 	.short	0x0030
        /*0034*/ 	.byte	0x00, 0xf4, 0x21, 0x00


	//----- nvinfo : EIATTR_KPARAM_INFO
	.align		4
.L_17:
        /*0038*/ 	.byte	0x04, 0x17
        /*003a*/ 	.short	(.L_19 - .L_18)
.L_18:
        /*003c*/ 	.word	0x00000000
        /*0040*/ 	.short	0x0005
        /*0042*/ 	.short	0x0028
        /*0044*/ 	.byte	0x00, 0xf4, 0x21, 0x00


	//----- nvinfo : EIATTR_KPARAM_INFO
	.align		4
.L_19:
        /*0048*/ 	.byte	0x04, 0x17
        /*004a*/ 	.short	(.L_21 - .L_20)
.L_20:
        /*004c*/ 	.word	0x00000000
        /*0050*/ 	.short	0x0004
        /*0052*/ 	.short	0x0020
        /*0054*/ 	.byte	0x00, 0xf4, 0x21, 0x00


	//----- nvinfo : EIATTR_KPARAM_INFO
	.align		4
.L_21:
        /*0058*/ 	.byte	0x04, 0x17
        /*005a*/ 	.short	(.L_23 - .L_22)
.L_22:
        /*005c*/ 	.word	0x00000000
        /*0060*/ 	.short	0x0003
        /*0062*/ 	.short	0x0018
        /*0064*/ 	.byte	0x00, 0xf4, 0x21, 0x00


	//----- nvinfo : EIATTR_KPARAM_INFO
	.align		4
.L_23:
        /*0068*/ 	.byte	0x04, 0x17
        /*006a*/ 	.short	(.L_25 - .L_24)
.L_24:
        /*006c*/ 	.word	0x00000000
        /*0070*/ 	.short	0x0002
        /*0072*/ 	.short	0x0010
        /*0074*/ 	.byte	0x00, 0xf4, 0x21, 0x00


	//----- nvinfo : EIATTR_KPARAM_INFO
	.align		4
.L_25:
        /*0078*/ 	.byte	0x04, 0x17
        /*007a*/ 	.short	(.L_27 - .L_26)
.L_26:
        /*007c*/ 	.word	0x00000000
        /*0080*/ 	.short	0x0001
        /*0082*/ 	.short	0x0008
        /*0084*/ 	.byte	0x00, 0xf4, 0x21, 0x00


	//----- nvinfo : EIATTR_KPARAM_INFO
	.align		4
.L_27:
        /*0088*/ 	.byte	0x04, 0x17
        /*008a*/ 	.short	(.L_29 - .L_28)
.L_28:
        /*008c*/ 	.word	0x00000000
        /*0090*/ 	.short	0x0000
        /*0092*/ 	.short	0x0000
        /*0094*/ 	.byte	0x00, 0xf4, 0x21, 0x00


	//----- nvinfo : EIATTR_SPARSE_MMA_MASK
	.align		4
.L_29:
        /*0098*/ 	.byte	0x03, 0x50
        /*009a*/ 	.short	0x0000


	//----- nvinfo : EIATTR_MAXREG_COUNT
	.align		4
        /*009c*/ 	.byte	0x03, 0x1b
        /*009e*/ 	.short	0x00ff


	//----- nvinfo : EIATTR_EXIT_INSTR_OFFSETS
	.align		4
        /*00a0*/ 	.byte	0x04, 0x1c
        /*00a2*/ 	.short	(.L_31 - .L_30)


	//   ....[0]....
.L_30:
        /*00a4*/ 	.word	0x00000510


	//   ....[1]....
        /*00a8*/ 	.word	0x00000530


	//----- nvinfo : EIATTR_REQNTID
	.align		4
.L_31:
        /*00ac*/ 	.byte	0x04, 0x10
        /*00ae*/ 	.short	(.L_33 - .L_32)
.L_32:
        /*00b0*/ 	.word	0x00000080
        /*00b4*/ 	.word	0x00000001
        /*00b8*/ 	.word	0x00000001


	//----- nvinfo : EIATTR_CBANK_PARAM_SIZE
	.align		4
.L_33:
        /*00bc*/ 	.byte	0x03, 0x19
        /*00be*/ 	.short	0x0044


	//----- nvinfo : EIATTR_PARAM_CBANK
	.align		4
        /*00c0*/ 	.byte	0x04, 0x0a
        /*00c2*/ 	.short	(.L_35 - .L_34)
	.align		4
.L_34:
        /*00c4*/ 	.word	index@(.nv.constant0.triton_poi_fused__native_batch_norm_legit_no_training_cat_relu_64)
        /*00c8*/ 	.short	0x0210
        /*00ca*/ 	.short	0x0044


	//----- nvinfo : EIATTR_SW_WAR
	.align		4
.L_35:
        /*00cc*/ 	.byte	0x04, 0x36
        /*00ce*/ 	.short	(.L_37 - .L_36)
.L_36:
        /*00d0*/ 	.word	0x00000008
.L_37:


//--------------------- .nv.callgraph             --------------------------
	.section	.nv.callgraph,"",@"SHT_CUDA_CALLGRAPH"
	.align	4
	.sectionentsize	8
	.align		4
        /*0000*/ 	.word	0x00000000
	.align		4
        /*0004*/ 	.word	0xffffffff
	.align		4
        /*0008*/ 	.word	0x00000000
	.align		4
        /*000c*/ 	.word	0xfffffffe
	.align		4
        /*0010*/ 	.word	0x00000000
	.align		4
        /*0014*/ 	.word	0xfffffffd
	.align		4
        /*0018*/ 	.word	0x00000000
	.align		4
        /*001c*/ 	.word	0xfffffffc


//--------------------- .nv.constant4             --------------------------
	.section	.nv.constant4,"a",@progbits
	.align	8
	.align		8
.nv.constant4:
        /*0000*/ 	.dword	_$_str
	.align		8
        /*0008*/ 	.dword	_$_str_$_2


//--------------------- .text.triton_poi_fused__native_batch_norm_legit_no_training_cat_relu_64 --------------------------
	.section	.text.triton_poi_fused__native_batch_norm_legit_no_training_cat_relu_64,"ax",@progbits
	.align	128
        .global         triton_poi_fused__native_batch_norm_legit_no_training_cat_relu_64
        .type           triton_poi_fused__native_batch_norm_legit_no_training_cat_relu_64,@function
        .size           triton_poi_fused__native_batch_norm_legit_no_training_cat_relu_64,(.L_x_1 - triton_poi_fused__native_batch_norm_legit_no_training_cat_relu_64)
        .other          triton_poi_fused__native_batch_norm_legit_no_training_cat_relu_64,@"STO_CUDA_ENTRY STV_DEFAULT"
triton_poi_fused__native_batch_norm_legit_no_training_cat_relu_64:
.text.triton_poi_fused__native_batch_norm_legit_no_training_cat_relu_64:
[----:B------:R-:W0:Y:S01]  /*0000*/  LDC R1, c[0x0][0x28] ;  /* 0x00000a00ff017b82 */ /* 0x000e220000000800 */
[----:B------:R-:W1:Y:S07]  /*0010*/  S2R R2, SR_TID.X ;  /* 0x0000000000027919 */ /* 0x000e6e0000002100 */
[----:B------:R-:W2:Y:S01]  /*0020*/  LDC.64 R14, c[0x0][0x228] ;  /* 0x00008a00ff0e7b82 */ /* 0x000ea20000000a00 */
[----:B------:R-:W-:Y:S01]  /*0030*/  IMAD.MOV.U32 R4, RZ, RZ, RZ ;  /* 0x000000ffff047224 */ /* 0x000fe200078e00ff */
[----:B------:R-:W-:Y:S01]  /*0040*/  ULDC.64 UR4, c[0x0][0x208] ;  /* 0x0000820000047ab9 */ /* 0x000fe20000000a00 */
[----:B------:R-:W3:Y:S01]  /*0050*/  S2R R3, SR_CTAID.X ;  /* 0x0000000000037919 */ /* 0x000ee20000002500 */
[----:B------:R-:W-:-:S04]  /*0060*/  ULDC.64 UR6, c[0x0][0x218] ;  /* 0x0000860000067ab9 */ /* 0x000fc80000000a00 */
[----:B------:R-:W4:Y:S08]  /*0070*/  LDC.64 R12, c[0x0][0x210] ;  /* 0x00008400ff0c7b82 */ /* 0x000f300000000a00 */
[----:B------:R-:W5:Y:S08]  /*0080*/  LDC.64 R10, c[0x0][0x220] ;  /* 0x00008800ff0a7b82 */ /* 0x000f700000000a00 */
[----:B------:R-:W4:Y:S01]  /*0090*/  LDC.64 R8, c[0x0][0x230] ;  /* 0x00008c00ff087b82 */ /* 0x000f220000000a00 */
[----:B-1----:R-:W-:-:S05]  /*00a0*/  LOP3.LUT R2, R2, 0x7f, RZ, 0xc0, !PT ;  /* 0x0000007f02027812 */ /* 0x002fca00078ec0ff */
[----:B---3--:R-:W-:-:S05]  /*00b0*/  IMAD R3, R3, 0x80, R2 ;  /* 0x0000008003037824 */ /* 0x008fca00078e0202 */
[----:B------:R-:W-:Y:S02]  /*00c0*/  SHF.R.S32.HI R2, RZ, 0x1f, R3 ;  /* 0x0000001fff027819 */ /* 0x000fe40000011403 */
[----:B------:R-:W-:Y:S02]  /*00d0*/  ISETP.GE.AND P0, PT, R3, 0x3a00, PT ;  /* 0x00003a000300780c */ /* 0x000fe40003f06270 */
[----:B------:R-:W-:-:S04]  /*00e0*/  LEA.HI R6, R2, R3, RZ, 0x2 ;  /* 0x0000000302067211 */ /* 0x000fc800078f10ff */
[----:B------:R-:W-:-:S05]  /*00f0*/  SHF.R.S32.HI R5, RZ, 0x2, R6 ;  /* 0x00000002ff057819 */ /* 0x000fca0000011406 */
[----:B------:R-:W-:-:S05]  /*0100*/  IMAD.HI R0, R5, -0x72c234f7, R4 ;  /* 0x8d3dcb0905007827 */ /* 0x000fca00078e0204 */
[----:B------:R-:W-:-:S04]  /*0110*/  SHF.R.U32.HI R7, RZ, 0x1f, R0 ;  /* 0x0000001fff077819 */ /* 0x000fc80000011600 */
[----:B------:R-:W-:Y:S01]  /*0120*/  LEA.HI.SX32 R7, R0, R7, 0x17 ;  /* 0x0000000700077211 */ /* 0x000fe200078fbaff */
[----:B------:R-:W-:-:S04]  /*0130*/  IMAD.MOV.U32 R0, RZ, RZ, RZ ;  /* 0x000000ffff007224 */ /* 0x000fc800078e00ff */
[----:B------:R-:W-:-:S04]  /*0140*/  IMAD R7, R7, -0x3a0, R5 ;  /* 0xfffffc6007077824 */ /* 0x000fc800078e0205 */
[----:B--2---:R-:W-:Y:S01]  /*0150*/  IMAD.WIDE R14, R7, 0x4, R14 ;  /* 0x00000004070e7825 */ /* 0x004fe200078e020e */
[----:B------:R-:W-:-:S04]  /*0160*/  HFMA2.MMA R2, -RZ, RZ, 0, 0 ;  /* 0x00000000ff027435 */ /* 0x000fc800000001ff */
[----:B------:R1:W2:Y:S01]  /*0170*/  @!P0 LDG.E.EL R0, desc[UR4][R14.64] ;  /* 0x000000040e008981 */ /* 0x0002a2000c2e1900 */
[C---:B------:R-:W-:Y:S02]  /*0180*/  ISETP.GE.AND P1, PT, R7.reuse, 0x380, PT ;  /* 0x000003800700780c */ /* 0x040fe40003f26270 */
[----:B------:R-:W-:Y:S02]  /*0190*/  ISETP.GT.AND P3, PT, R7, 0x37f, !P0 ;  /* 0x0000037f0700780c */ /* 0x000fe40004764270 */
[C---:B------:R-:W-:Y:S01]  /*01a0*/  ISETP.LT.AND P2, PT, R3.reuse, 0x3a00, !P1 ;  /* 0x00003a000300780c */ /* 0x040fe20004f41270 */
[----:B------:R-:W-:Y:S01]  /*01b0*/  IMAD.HI R2, R3, -0x72c234f7, R2 ;  /* 0x8d3dcb0903027827 */ /* 0x000fe200078e0202 */
[----:B-1----:R-:W-:-:S04]  /*01c0*/  SHF.L.U32 R15, R7, 0x2, RZ ;  /* 0x00000002070f7819 */ /* 0x002fc800000006ff */
[----:B------:R-:W-:-:S04]  /*01d0*/  SHF.R.U32.HI R5, RZ, 0x1f, R2 ;  /* 0x0000001fff057819 */ /* 0x000fc80000011602 */
[----:B------:R-:W-:Y:S02]  /*01e0*/  LEA.HI.SX32 R17, R2, R5, 0x15 ;  /* 0x0000000502117211 */ /* 0x000fe400078faaff */
[----:B------:R-:W-:Y:S01]  /*01f0*/  LOP3.LUT R2, R6, 0xfffffffc, RZ, 0xc0, !PT ;  /* 0xfffffffc06027812 */ /* 0x000fe200078ec0ff */
[----:B------:R-:W1:Y:S02]  /*0200*/  LDC.64 R4, c[0x0][0x238] ;  /* 0x00008e00ff047b82 */ /* 0x000e640000000a00 */
[----:B------:R-:W-:Y:S02]  /*0210*/  IMAD.SHL.U32 R14, R17, 0x80, RZ ;  /* 0x00000080110e7824 */ /* 0x000fe400078e00ff */
[----:B------:R-:W-:Y:S02]  /*0220*/  IMAD.IADD R2, R3, 0x1, -R2 ;  /* 0x0000000103027824 */ /* 0x000fe400078e0a02 */
[----:B------:R-:W-:-:S03]  /*0230*/  IMAD R6, R17, -0xe80, R3 ;  /* 0xfffff18011067824 */ /* 0x000fc600078e0203 */
[----:B------:R-:W-:Y:S01]  /*0240*/  SHF.R.S32.HI R16, RZ, 0x1f, R2 ;  /* 0x0000001fff107819 */ /* 0x000fe20000011402 */
[----:B------:R-:W-:Y:S01]  /*0250*/  IMAD R17, R17, 0xe00, R6 ;  /* 0x00000e0011117824 */ /* 0x000fe200078e0206 */
[--C-:B------:R-:W-:Y:S01]  /*0260*/  IADD3 R2, P4, P5, R15, R2, R14.reuse ;  /* 0x000000020f027210 */ /* 0x100fe20007d9e00e */
[----:B------:R-:W-:Y:S01]  /*0270*/  IMAD.MOV.U32 R6, RZ, RZ, RZ ;  /* 0x000000ffff067224 */ /* 0x000fe200078e00ff */
[----:B------:R-:W-:Y:S02]  /*0280*/  SHF.R.S32.HI R14, RZ, 0x1f, R14 ;  /* 0x0000001fff0e7819 */ /* 0x000fe4000001140e */
[----:B------:R-:W-:-:S04]  /*0290*/  SHF.R.S32.HI R15, RZ, 0x1f, R15 ;  /* 0x0000001fff0f7819 */ /* 0x000fc8000001140f */
[----:B------:R-:W-:Y:S01]  /*02a0*/  IADD3.X R15, R15, R16, R14, P4, P5 ;  /* 0x000000100f0f7210 */ /* 0x000fe200027ea40e */
[----:B----4-:R-:W-:Y:S01]  /*02b0*/  IMAD.WIDE R16, R17, 0x4, R12 ;  /* 0x0000000411107825 */ /* 0x010fe200078e020c */
[----:B------:R-:W-:-:S04]  /*02c0*/  LEA R18, P4, R2, UR6, 0x2 ;  /* 0x0000000602127c11 */ /* 0x000fc8000f8810ff */
[----:B------:R-:W-:Y:S01]  /*02d0*/  LEA.HI.X R19, R2, UR7, R15, 0x2, P4 ;  /* 0x0000000702137c11 */ /* 0x000fe2000a0f140f */
[----:B------:R-:W-:Y:S01]  /*02e0*/  IMAD.MOV.U32 R2, RZ, RZ, RZ ;  /* 0x000000ffff027224 */ /* 0x000fe200078e00ff */
[----:B------:R-:W3:Y:S01]  /*02f0*/  @P2 LDG.E R6, desc[UR4][R16.64] ;  /* 0x0000000410062981 */ /* 0x000ee2000c1e1900 */
[----:B------:R-:W-:Y:S01]  /*0300*/  MOV R12, RZ ;  /* 0x000000ff000c7202 */ /* 0x000fe20000000f00 */
[----:B-----5:R-:W-:-:S03]  /*0310*/  IMAD.WIDE R10, R7, 0x4, R10 ;  /* 0x00000004070a7825 */ /* 0x020fc600078e020a */
[----:B------:R-:W4:Y:S01]  /*0320*/  @P3 LDG.E R2, desc[UR4][R18.64+-0x3800] ;  /* 0xffc8000412023981 */ /* 0x000f22000c1e1900 */
[C---:B0-----:R-:W-:Y:S02]  /*0330*/  IMAD.WIDE R14, R7.reuse, 0x4, R8 ;  /* 0x00000004070e7825 */ /* 0x041fe400078e0208 */
[----:B------:R-:W0:Y:S01]  /*0340*/  LDC.64 R8, c[0x0][0x240] ;  /* 0x00009000ff087b82 */ /* 0x000e220000000a00 */
[----:B------:R5:W4:Y:S01]  /*0350*/  @!P0 LDG.E.EL R12, desc[UR4][R10.64] ;  /* 0x000000040a0c8981 */ /* 0x000b22000c2e1900 */
[----:B-1----:R-:W-:-:S04]  /*0360*/  IMAD.WIDE R4, R7, 0x4, R4 ;  /* 0x0000000407047825 */ /* 0x002fc800078e0204 */
[----:B------:R-:W-:Y:S02]  /*0370*/  IMAD.MOV.U32 R7, RZ, RZ, RZ ;  /* 0x000000ffff077224 */ /* 0x000fe400078e00ff */
[----:B------:R-:W-:-:S04]  /*0380*/  IMAD.MOV.U32 R20, RZ, RZ, RZ ;  /* 0x000000ffff147224 */ /* 0x000fc800078e00ff */
[----:B------:R-:W4:Y:S04]  /*0390*/  @!P0 LDG.E.EL R7, desc[UR4][R14.64] ;  /* 0x000000040e078981 */ /* 0x000f28000c2e1900 */
[----:B------:R1:W4:Y:S01]  /*03a0*/  @!P0 LDG.E.EL R20, desc[UR4][R4.64] ;  /* 0x0000000404148981 */ /* 0x000322000c2e1900 */
[----:B-----5:R-:W-:Y:S01]  /*03b0*/  HFMA2.MMA R10, -RZ, RZ, 1.625, 0 ;  /* 0x3e800000ff0a7435 */ /* 0x020fe200000001ff */
[C---:B0-----:R-:W-:Y:S01]  /*03c0*/  IMAD.WIDE R8, R3.reuse, 0x4, R8 ;  /* 0x0000000403087825 */ /* 0x041fe200078e0208 */
[----:B-1----:R-:W0:Y:S03]  /*03d0*/  LDC.64 R4, c[0x0][0x248] ;  /* 0x00009200ff047b82 */ /* 0x002e260000000a00 */
[----:B0-----:R-:W-:-:S04]  /*03e0*/  IMAD.WIDE R4, R3, 0x4, R4 ;  /* 0x0000000403047825 */ /* 0x001fc800078e0204 */
[----:B--2---:R-:W-:-:S04]  /*03f0*/  FADD R0, R0, 9.9999997473787516356e-06 ;  /* 0x3727c5ac00007421 */ /* 0x004fc80000000000 */
[----:B------:R-:W0:Y:S02]  /*0400*/  MUFU.SQRT R13, R0 ;  /* 0x00000000000d7308 */ /* 0x000e240000002000 */
[C---:B0-----:R-:W-:Y:S02]  /*0410*/  FSETP.GT.AND P4, PT, R13.reuse, 8.50705917302346158658e+37, PT ;  /* 0x7e8000000d00780b */ /* 0x041fe40003f84000 */
[----:B------:R-:W-:-:S11]  /*0420*/  FSETP.GEU.AND P5, PT, R13, 1.175494350822287508e-38, PT ;  /* 0x008000000d00780b */ /* 0x000fd60003fae000 */
[----:B------:R-:W-:-:S04]  /*0430*/  @P4 FMUL R13, R13, 0.25 ;  /* 0x3e8000000d0d4820 */ /* 0x000fc80000400000 */
[----:B------:R-:W-:-:S06]  /*0440*/  @!P5 FMUL R13, R13, 16777216 ;  /* 0x4b8000000d0dd820 */ /* 0x000fcc0000400000 */
[----:B------:R-:W0:Y:S01]  /*0450*/  MUFU.RCP R13, R13 ;  /* 0x0000000d000d7308 */ /* 0x000e220000001000 */
[----:B---3--:R-:W-:Y:S02]  /*0460*/  SEL R11, R6, RZ, P2 ;  /* 0x000000ff060b7207 */ /* 0x008fe40001000000 */
[----:B------:R-:W-:Y:S02]  /*0470*/  FSEL R6, R10, 1, P4 ;  /* 0x3f8000000a067808 */ /* 0x000fe40002000000 */
[----:B----4-:R-:W-:-:S03]  /*0480*/  @P1 SEL R11, R2, RZ, P3 ;  /* 0x000000ff020b1207 */ /* 0x010fc60001800000 */
[----:B------:R-:W-:Y:S02]  /*0490*/  @!P5 FMUL R6, R6, 16777216 ;  /* 0x4b8000000606d820 */ /* 0x000fe40000400000 */
[----:B------:R-:W-:Y:S02]  /*04a0*/  FADD R12, R11, -R12 ;  /* 0x8000000c0b0c7221 */ /* 0x000fe40000000000 */
[----:B0-----:R-:W-:Y:S01]  /*04b0*/  FMUL R15, R13, R6 ;  /* 0x000000060d0f7220 */ /* 0x001fe20000400000 */
[----:B------:R0:W-:Y:S03]  /*04c0*/  @!P0 STG.E desc[UR4][R8.64], R11 ;  /* 0x0000000b08008986 */ /* 0x0001e6000c101904 */
[----:B------:R-:W-:-:S04]  /*04d0*/  FMUL R15, R12, R15 ;  /* 0x0000000f0c0f7220 */ /* 0x000fc80000400000 */
[----:B------:R-:W-:-:S05]  /*04e0*/  FFMA R7, R15, R7, R20 ;  /* 0x000000070f077223 */ /* 0x000fca0000000014 */
[----:B------:R-:W-:-:S04]  /*04f0*/  FSETP.GEU.AND P1, PT, R7, RZ, PT ;  /* 0x000000ff0700720b */ /* 0x000fc80003f2e000 */
[----:B------:R-:W-:Y:S01]  /*0500*/  FSEL R7, R7, RZ, P1 ;  /* 0x000000ff07077208 */ /* 0x000fe20000800000 */
[----:B0-----:R-:W-:Y:S08]  /*0510*/  @P0 EXIT ;  /* 0x000000000000094d */ /* 0x001ff00003800000 */
[----:B------:R-:W-:Y:S01]  /*0520*/  STG.E desc[UR4][R4.64], R7 ;  /* 0x0000000704007986 */ /* 0x000fe2000c101904 */
[----:B------:R-:W-:Y:S05]  /*0530*/  EXIT ;  /* 0x000000000000794d */ /* 0x000fea0003800000 */
.L_x_0:
[----:B------:R-:W-:-:S00]  /*0540*/  BRA `(.L_x_0) ;  /* 0xfffffffc00fc7947 */ /* 0x000fc0000383ffff */
[----:B------:R-:W-:-:S00]  /*0550*/  NOP ;  /* 0x0000000000007918 */ /* 0x000fc00000000000 */
        /* <DEDUP_REMOVED lines=10> */
.L_x_1:


//--------------------- .nv.global.init           --------------------------
	.section	.nv.global.init,"aw",@progbits
.nv.global.init:
	.type		_$_str,@object
	.size		_$_str,(_$_str_$_2 - _$_str)
_$_str:
        /*0000*/ 	.byte	0x5f, 0x5f, 0x43, 0x55, 0x44, 0x41, 0x5f, 0x46, 0x54, 0x5a, 0x00
	.type		_$_str_$_2,@object
	.size		_$_str_$_2,(.L_1 - _$_str_$_2)
_$_str_$_2:
        /*000b*/ 	.byte	0x5f, 0x5f, 0x43, 0x55, 0x44, 0x41, 0x5f, 0x50, 0x52, 0x45, 0x43, 0x5f, 0x53, 0x51, 0x52, 0x54
        /*001b*/ 	.byte	0x00
.L_1:


//--------------------- .nv.constant0.triton_poi_fused__native_batch_norm_legit_no_training_cat_relu_64 --------------------------
	.section	.nv.constant0.triton_poi_fused__native_batch_norm_legit_no_training_cat_relu_64,"a",@progbits
	.sectionflags	@""
	.align	4
.nv.constant0.triton_poi_fused__native_batch_norm_legit_no_training_cat_relu_64:
	.zero		596
